	.headerflags	@"EF_CUDA_TEXMODE_UNIFIED EF_CUDA_64BIT_ADDRESS EF_CUDA_ACCELERATORS EF_CUDA_SM90 EF_CUDA_VIRTUAL_SM(EF_CUDA_SM90)"
	.elftype	@"ET_EXEC"


//--------------------- .nv.info                  --------------------------
	.section	.nv.info,"",@"SHT_CUDA_INFO"
	.align	4


	//----- nvinfo : EIATTR_REGCOUNT
	.align		4
        /*0000*/ 	.byte	0x04, 0x2f
        /*0002*/ 	.short	(.L_1 - .L_0)
	.align		4
.L_0:
        /*0004*/ 	.word	index@(triton_poi_fused_zeros_2)
        /*0008*/ 	.word	0x00000008


	//----- nvinfo : EIATTR_MIN_STACK_SIZE
	.align		4
.L_1:
        /*000c*/ 	.byte	0x04, 0x12
        /*000e*/ 	.short	(.L_3 - .L_2)
	.align		4
.L_2:
        /*0010*/ 	.word	index@(triton_poi_fused_zeros_2)
        /*0014*/ 	.word	0x00000000


	//----- nvinfo : EIATTR_FRAME_SIZE
	.align		4
.L_3:
        /*0018*/ 	.byte	0x04, 0x11
        /*001a*/ 	.short	(.L_5 - .L_4)
	.align		4
.L_4:
        /*001c*/ 	.word	index@(triton_poi_fused_zeros_2)
        /*0020*/ 	.word	0x00000000


	//----- nvinfo : EIATTR_MIN_STACK_SIZE
	.align		4
.L_5:
        /*0024*/ 	.byte	0x04, 0x12
        /*0026*/ 	.short	(.L_7 - .L_6)
	.align		4
.L_6:
        /*0028*/ 	.word	index@(triton_poi_fused_zeros_2)
        /*002c*/ 	.word	0x00000000
.L_7:


//--------------------- .nv.info.triton_poi_fused_zeros_2 --------------------------
	.section	.nv.info.triton_poi_fused_zeros_2,"",@"SHT_CUDA_INFO"
	.sectionflags	@""
	.align	4


	//----- nvinfo : EIATTR_CUDA_API_VERSION
	.align		4
        /*0000*/ 	.byte	0x04, 0x37
        /*0002*/ 	.short	(.L_9 - .L_8)
.L_8:
        /*0004*/ 	.word	0x0000007c


	//----- nvinfo : EIATTR_KPARAM_INFO
	.align		4
.L_9:
        /*0008*/ 	.byte	0x04, 0x17
        /*000a*/ 	.short	(.L_11 - .L_10)
.L_10:
        /*000c*/ 	.word	0x00000000
        /*0010*/ 	.short	0x0001
        /*0012*/ 	.short	0x0008
        /*0014*/ 	.byte	0x00, 0xf0, 0x11, 0x00


	//----- nvinfo : EIATTR_KPARAM_INFO
	.align		4
.L_11:
        /*0018*/ 	.byte	0x04, 0x17
        /*001a*/ 	.short	(.L_13 - .L_12)
.L_12:
        /*001c*/ 	.word	0x00000000
        /*0020*/ 	.short	0x0000
        /*0022*/ 	.short	0x0000
        /*0024*/ 	.byte	0x00, 0xf4, 0x21, 0x00


	//----- nvinfo : EIATTR_SPARSE_MMA_MASK
	.align		4
.L_13:
        /*0028*/ 	.byte	0x03, 0x50
        /*002a*/ 	.short	0x0000


	//----- nvinfo : EIATTR_MAXREG_COUNT
	.align		4
        /*002c*/ 	.byte	0x03, 0x1b
        /*002e*/ 	.short	0x00ff


	//----- nvinfo : EIATTR_EXIT_INSTR_OFFSETS
	.align		4
        /*0030*/ 	.byte	0x04, 0x1c
        /*0032*/ 	.short	(.L_15 - .L_14)


	//   ....[0]....
.L_14:
        /*0034*/ 	.word	0x00000090


	//   ....[1]....
        /*0038*/ 	.word	0x000000c0


	//----- nvinfo : EIATTR_REQNTID
	.align		4
.L_15:
        /*003c*/ 	.byte	0x04, 0x10
        /*003e*/ 	.short	(.L_17 - .L_16)
.L_16:
        /*0040*/ 	.word	0x00000020
        /*0044*/ 	.word	0x00000001
        /*0048*/ 	.word	0x00000001


	//----- nvinfo : EIATTR_CBANK_PARAM_SIZE
	.align		4
.L_17:
        /*004c*/ 	.byte	0x03, 0x19
        /*004e*/ 	.short	0x000c


	//----- nvinfo : EIATTR_PARAM_CBANK
	.align		4
        /*0050*/ 	.byte	0x04, 0x0a
        /*0052*/ 	.short	(.L_19 - .L_18)
	.align		4
.L_18:
        /*0054*/ 	.word	index@(.nv.constant0.triton_poi_fused_zeros_2)
        /*0058*/ 	.short	0x0210
        /*005a*/ 	.short	0x000c


	//----- nvinfo : EIATTR_SW_WAR
	.align		4
.L_19:
        /*005c*/ 	.byte	0x04, 0x36
        /*005e*/ 	.short	(.L_21 - .L_20)
.L_20:
        /*0060*/ 	.word	0x00000008
.L_21:


//--------------------- .nv.callgraph             --------------------------
	.section	.nv.callgraph,"",@"SHT_CUDA_CALLGRAPH"
	.align	4
	.sectionentsize	8
	.align		4
        /*0000*/ 	.word	0x00000000
	.align		4
        /*0004*/ 	.word	0xffffffff
	.align		4
        /*0008*/ 	.word	0x00000000
	.align		4
        /*000c*/ 	.word	0xfffffffe
	.align		4
        /*0010*/ 	.word	0x00000000
	.align		4
        /*0014*/ 	.word	0xfffffffd
	.align		4
        /*0018*/ 	.word	0x00000000
	.align		4
        /*001c*/ 	.word	0xfffffffc


//--------------------- .text.triton_poi_fused_zeros_2 --------------------------
	.section	.text.triton_poi_fused_zeros_2,"ax",@progbits
	.align	128
        .global         triton_poi_fused_zeros_2
        .type           triton_poi_fused_zeros_2,@function
        .size           triton_poi_fused_zeros_2,(.L_x_1 - triton_poi_fused_zeros_2)
        .other          triton_poi_fused_zeros_2,@"STO_CUDA_ENTRY STV_DEFAULT"
triton_poi_fused_zeros_2:
.text.triton_poi_fused_zeros_2:
[----:B------:R-:W0:Y:S02]  /*0000*/  LDC R1, c[0x0][0x28] ;  /* 0x00000a00ff017b82 */ /* 0x000e240000000800 */
[----:B------:R-:W1:Y:S01]  /*0010*/  S2R R4, SR_TID.X ;  /* 0x0000000000047919 */ /* 0x000e620000002100 */
[----:B------:R-:W2:Y:S01]  /*0020*/  LDC.64 R2, c[0x0][0x210] ;  /* 0x00008400ff027b82 */ /* 0x000ea20000000a00 */
[----:B------:R-:W3:Y:S01]  /*0030*/  S2R R5, SR_CTAID.X ;  /* 0x0000000000057919 */ /* 0x000ee20000002500 */
[C---:B-1----:R-:W-:Y:S02]  /*0040*/  LOP3.LUT R0, R4.reuse, 0x3, RZ, 0xc0, !PT ;  /* 0x0000000304007812 */ /* 0x042fe400078ec0ff */
[----:B------:R-:W-:-:S03]  /*0050*/  LOP3.LUT P0, RZ, R4, 0x1c, RZ, 0xc0, !PT ;  /* 0x0000001c04ff7812 */ /* 0x000fc6000780c0ff */
[----:B---3--:R-:W-:-:S04]  /*0060*/  IMAD R5, R5, 0x4, R0 ;  /* 0x0000000405057824 */ /* 0x008fc800078e0200 */
[C---:B--2---:R-:W-:Y:S01]  /*0070*/  IMAD.WIDE R2, R5.reuse, 0x4, R2 ;  /* 0x0000000405027825 */ /* 0x044fe200078e0202 */
[----:B------:R-:W-:-:S13]  /*0080*/  ISETP.LT.AND P0, PT, R5, 0x4, !P0 ;  /* 0x000000040500780c */ /* 0x000fda0004701270 */
[----:B------:R-:W-:Y:S05]  /*0090*/  @!P0 EXIT ;  /* 0x000000000000894d */ /* 0x000fea0003800000 */
[----:B------:R-:W-:Y:S02]  /*00a0*/  ULDC.64 UR4, c[0x0][0x208] ;  /* 0x0000820000047ab9 */ /* 0x000fe40000000a00 */
[----:B------:R-:W-:Y:S01]  /*00b0*/  STG.E desc[UR4][R2.64], RZ ;  /* 0x000000ff02007986 */ /* 0x000fe2000c101904 */
[----:B------:R-:W-:Y:S05]  /*00c0*/  EXIT ;  /* 0x000000000000794d */ /* 0x000fea0003800000 */
.L_x_0:
[----:B------:R-:W-:-:S00]  /*00d0*/  BRA `(.L_x_0) ;  /* 0xfffffffc00fc7947 */ /* 0x000fc0000383ffff */
[----:B------:R-:W-:-:S00]  /*00e0*/  NOP ;  /* 0x0000000000007918 */ /* 0x000fc00000000000 */
        /* <DEDUP_REMOVED lines=9> */
.L_x_1:


//--------------------- .nv.constant0.triton_poi_fused_zeros_2 --------------------------
	.section	.nv.constant0.triton_poi_fused_zeros_2,"a",@progbits
	.sectionflags	@""
	.align	4
.nv.constant0.triton_poi_fused_zeros_2:
	.zero		540
